//
// Generated by NVIDIA NVVM Compiler
//
// Compiler Build ID: CL-36424714
// Cuda compilation tools, release 13.0, V13.0.88
// Based on NVVM 20.0.0
//

.version 9.0
.target sm_100
.address_size 64

	// .globl	_Z6matmulPKfS0_Pfiii

.visible .entry _Z6matmulPKfS0_Pfiii(
	.param .u64 .ptr .align 1 _Z6matmulPKfS0_Pfiii_param_0,
	.param .u64 .ptr .align 1 _Z6matmulPKfS0_Pfiii_param_1,
	.param .u64 .ptr .align 1 _Z6matmulPKfS0_Pfiii_param_2,
	.param .u32 _Z6matmulPKfS0_Pfiii_param_3,
	.param .u32 _Z6matmulPKfS0_Pfiii_param_4,
	.param .u32 _Z6matmulPKfS0_Pfiii_param_5
)
{
	.reg .pred 	%p<13>;
	.reg .b32 	%r<43>;
	.reg .b32 	%f<68>;
	.reg .b64 	%rd<53>;

	ld.param.u64 	%rd7, [_Z6matmulPKfS0_Pfiii_param_0];
	ld.param.u64 	%rd8, [_Z6matmulPKfS0_Pfiii_param_1];
	ld.param.u64 	%rd6, [_Z6matmulPKfS0_Pfiii_param_2];
	ld.param.u32 	%r20, [_Z6matmulPKfS0_Pfiii_param_3];
	ld.param.u32 	%r18, [_Z6matmulPKfS0_Pfiii_param_4];
	ld.param.u32 	%r19, [_Z6matmulPKfS0_Pfiii_param_5];
	cvta.to.global.u64 	%rd1, %rd8;
	cvta.to.global.u64 	%rd2, %rd7;
	mov.u32 	%r22, %ctaid.y;
	mov.u32 	%r23, %ntid.y;
	mov.u32 	%r24, %tid.y;
	mad.lo.s32 	%r25, %r22, %r23, %r24;
	mov.u32 	%r26, %ctaid.x;
	mov.u32 	%r27, %ntid.x;
	mov.u32 	%r28, %tid.x;
	mad.lo.s32 	%r2, %r26, %r27, %r28;
	setp.ge.s32 	%p1, %r2, %r18;
	setp.ge.s32 	%p2, %r25, %r20;
	or.pred  	%p3, %p1, %p2;
	@%p3 bra 	$L__BB0_14;
	setp.lt.s32 	%p4, %r18, 1;
	mov.f32 	%f67, 0f00000000;
	@%p4 bra 	$L__BB0_13;
	mul.lo.s32 	%r3, %r18, %r25;
	and.b32  	%r4, %r18, 7;
	setp.lt.u32 	%p5, %r18, 8;
	mov.f32 	%f67, 0f00000000;
	mov.b32 	%r41, 0;
	@%p5 bra 	$L__BB0_5;
	and.b32  	%r41, %r18, 2147483640;
	neg.s32 	%r39, %r41;
	shl.b32 	%r7, %r19, 3;
	mul.wide.u32 	%rd9, %r3, 4;
	add.s64 	%rd10, %rd9, %rd2;
	add.s64 	%rd52, %rd10, 16;
	mov.f32 	%f67, 0f00000000;
	mul.wide.s32 	%rd13, %r19, 4;
	mov.u32 	%r38, %r2;
$L__BB0_4:
	.pragma "nounroll";
	ld.global.f32 	%f17, [%rd52+-16];
	mul.wide.s32 	%rd11, %r38, 4;
	add.s64 	%rd12, %rd1, %rd11;
	ld.global.f32 	%f18, [%rd12];
	fma.rn.f32 	%f19, %f17, %f18, %f67;
	ld.global.f32 	%f20, [%rd52+-12];
	add.s64 	%rd14, %rd12, %rd13;
	ld.global.f32 	%f21, [%rd14];
	fma.rn.f32 	%f22, %f20, %f21, %f19;
	ld.global.f32 	%f23, [%rd52+-8];
	add.s64 	%rd15, %rd14, %rd13;
	ld.global.f32 	%f24, [%rd15];
	fma.rn.f32 	%f25, %f23, %f24, %f22;
	ld.global.f32 	%f26, [%rd52+-4];
	add.s64 	%rd16, %rd15, %rd13;
	ld.global.f32 	%f27, [%rd16];
	fma.rn.f32 	%f28, %f26, %f27, %f25;
	ld.global.f32 	%f29, [%rd52];
	add.s64 	%rd17, %rd16, %rd13;
	ld.global.f32 	%f30, [%rd17];
	fma.rn.f32 	%f31, %f29, %f30, %f28;
	ld.global.f32 	%f32, [%rd52+4];
	add.s64 	%rd18, %rd17, %rd13;
	ld.global.f32 	%f33, [%rd18];
	fma.rn.f32 	%f34, %f32, %f33, %f31;
	ld.global.f32 	%f35, [%rd52+8];
	add.s64 	%rd19, %rd18, %rd13;
	ld.global.f32 	%f36, [%rd19];
	fma.rn.f32 	%f37, %f35, %f36, %f34;
	ld.global.f32 	%f38, [%rd52+12];
	add.s64 	%rd20, %rd19, %rd13;
	ld.global.f32 	%f39, [%rd20];
	fma.rn.f32 	%f67, %f38, %f39, %f37;
	add.s32 	%r39, %r39, 8;
	add.s32 	%r38, %r38, %r7;
	add.s64 	%rd52, %rd52, 32;
	setp.ne.s32 	%p6, %r39, 0;
	@%p6 bra 	$L__BB0_4;
$L__BB0_5:
	setp.eq.s32 	%p7, %r4, 0;
	@%p7 bra 	$L__BB0_13;
	and.b32  	%r13, %r18, 3;
	setp.lt.u32 	%p8, %r4, 4;
	@%p8 bra 	$L__BB0_8;
	add.s32 	%r30, %r41, %r3;
	mul.wide.u32 	%rd21, %r30, 4;
	add.s64 	%rd22, %rd2, %rd21;
	ld.global.f32 	%f41, [%rd22];
	mad.lo.s32 	%r31, %r41, %r19, %r2;
	mul.wide.s32 	%rd23, %r31, 4;
	add.s64 	%rd24, %rd1, %rd23;
	ld.global.f32 	%f42, [%rd24];
	fma.rn.f32 	%f43, %f41, %f42, %f67;
	cvt.u64.u32 	%rd25, %r3;
	cvt.u64.u32 	%rd26, %r41;
	add.s64 	%rd27, %rd26, %rd25;
	shl.b64 	%rd28, %rd27, 2;
	add.s64 	%rd29, %rd2, %rd28;
	ld.global.f32 	%f44, [%rd29+4];
	mul.wide.s32 	%rd30, %r19, 4;
	add.s64 	%rd31, %rd24, %rd30;
	ld.global.f32 	%f45, [%rd31];
	fma.rn.f32 	%f46, %f44, %f45, %f43;
	ld.global.f32 	%f47, [%rd29+8];
	add.s64 	%rd32, %rd31, %rd30;
	ld.global.f32 	%f48, [%rd32];
	fma.rn.f32 	%f49, %f47, %f48, %f46;
	ld.global.f32 	%f50, [%rd29+12];
	add.s64 	%rd33, %rd32, %rd30;
	ld.global.f32 	%f51, [%rd33];
	fma.rn.f32 	%f67, %f50, %f51, %f49;
	add.s32 	%r41, %r41, 4;
$L__BB0_8:
	setp.eq.s32 	%p9, %r13, 0;
	@%p9 bra 	$L__BB0_13;
	setp.eq.s32 	%p10, %r13, 1;
	@%p10 bra 	$L__BB0_11;
	add.s32 	%r32, %r41, %r3;
	mul.wide.u32 	%rd34, %r32, 4;
	add.s64 	%rd35, %rd2, %rd34;
	ld.global.f32 	%f53, [%rd35];
	mad.lo.s32 	%r33, %r41, %r19, %r2;
	mul.wide.s32 	%rd36, %r33, 4;
	add.s64 	%rd37, %rd1, %rd36;
	ld.global.f32 	%f54, [%rd37];
	fma.rn.f32 	%f55, %f53, %f54, %f67;
	cvt.u64.u32 	%rd38, %r3;
	cvt.u64.u32 	%rd39, %r41;
	add.s64 	%rd40, %rd39, %rd38;
	shl.b64 	%rd41, %rd40, 2;
	add.s64 	%rd42, %rd2, %rd41;
	ld.global.f32 	%f56, [%rd42+4];
	mul.wide.s32 	%rd43, %r19, 4;
	add.s64 	%rd44, %rd37, %rd43;
	ld.global.f32 	%f57, [%rd44];
	fma.rn.f32 	%f67, %f56, %f57, %f55;
	add.s32 	%r41, %r41, 2;
$L__BB0_11:
	and.b32  	%r34, %r18, 1;
	setp.eq.b32 	%p11, %r34, 1;
	not.pred 	%p12, %p11;
	@%p12 bra 	$L__BB0_13;
	add.s32 	%r35, %r41, %r3;
	mul.wide.u32 	%rd45, %r35, 4;
	add.s64 	%rd46, %rd2, %rd45;
	ld.global.f32 	%f58, [%rd46];
	mad.lo.s32 	%r36, %r41, %r19, %r2;
	mul.wide.s32 	%rd47, %r36, 4;
	add.s64 	%rd48, %rd1, %rd47;
	ld.global.f32 	%f59, [%rd48];
	fma.rn.f32 	%f67, %f58, %f59, %f67;
$L__BB0_13:
	mad.lo.s32 	%r37, %r19, %r25, %r2;
	cvta.to.global.u64 	%rd49, %rd6;
	mul.wide.s32 	%rd50, %r37, 4;
	add.s64 	%rd51, %rd49, %rd50;
	st.global.f32 	[%rd51], %f67;
$L__BB0_14:
	ret;

}


// ===== COMPILED SASS (sm_100) =====

	.target	sm_100

	.elftype	@"ET_EXEC"


//--------------------- .note.nv.tkinfo           --------------------------
	.section	.note.nv.tkinfo,"",@"SHT_NOTE"
	.sectionflags	@"SHF_NOTE_NV_TKINFO"
	.tkinfo
        /*0018*/ 	.word	0x00000002
        /*0030*/ 	.string	""
        /*0030*/ 	.string	"ptxas"
        /*0030*/ 	.string	"Cuda compilation tools, release 13.0, V13.0.88"
        /*0030*/ 	.string	"Build cuda_13.0.r13.0/compiler.36424714_0"
        /*0030*/ 	.string	"-arch sm_100 -m 64 "



//--------------------- .note.nv.cuinfo           --------------------------
	.section	.note.nv.cuinfo,"",@"SHT_NOTE"
	.sectionflags	@"SHF_NOTE_NV_CUINFO"
        /*0018*/ 	.short	0x0002
        /*001a*/ 	.short	0x0064
        /*001c*/ 	.short	0x0082
	.zero		2


//--------------------- .nv.info                  --------------------------
	.section	.nv.info,"",@"SHT_CUDA_INFO"
	.align	4


	//----- nvinfo : EIATTR_REGCOUNT
	.align		4
        /*0000*/ 	.byte	0x04, 0x2f
        /*0002*/ 	.short	(.L_1 - .L_0)
	.align		4
.L_0:
        /*0004*/ 	.word	index@(_Z6matmulPKfS0_Pfiii)
        /*0008*/ 	.word	0x00000020


	//----- nvinfo : EIATTR_FRAME_SIZE
	.align		4
.L_1:
        /*000c*/ 	.byte	0x04, 0x11
        /*000e*/ 	.short	(.L_3 - .L_2)
	.align		4
.L_2:
        /*0010*/ 	.word	index@(_Z6matmulPKfS0_Pfiii)
        /*0014*/ 	.word	0x00000000


	//----- nvinfo : EIATTR_MIN_STACK_SIZE
	.align		4
.L_3:
        /*0018*/ 	.byte	0x04, 0x12
        /*001a*/ 	.short	(.L_5 - .L_4)
	.align		4
.L_4:
        /*001c*/ 	.word	index@(_Z6matmulPKfS0_Pfiii)
        /*0020*/ 	.word	0x00000000
.L_5:


//--------------------- .nv.compat                --------------------------
	.section	.nv.compat,"",@"SHT_CUDA_COMPAT_INFO"
	.align	4
        /*0000*/ 	.byte	0x02, 0x09, 0x00, 0x00, 0x02, 0x02, 0x01, 0x00, 0x02, 0x05, 0x05, 0x00, 0x03, 0x07, 0x01, 0x01
        /*0010*/ 	.byte	0x02, 0x03, 0x00, 0x00, 0x02, 0x06, 0x01, 0x00, 0x04, 0x0b, 0x08, 0x00, 0x09, 0x00, 0x00, 0x00
        /*0020*/ 	.byte	0x00, 0x00, 0x00, 0x00


//--------------------- .nv.info._Z6matmulPKfS0_Pfiii --------------------------
	.section	.nv.info._Z6matmulPKfS0_Pfiii,"",@"SHT_CUDA_INFO"
	.sectionflags	@""
	.align	4


	//----- nvinfo : EIATTR_CUDA_API_VERSION
	.align		4
        /*0000*/ 	.byte	0x04, 0x37
        /*0002*/ 	.short	(.L_7 - .L_6)
.L_6:
        /*0004*/ 	.word	0x00000082


	//----- nvinfo : EIATTR_KPARAM_INFO
	.align		4
.L_7:
        /*0008*/ 	.byte	0x04, 0x17
        /*000a*/ 	.short	(.L_9 - .L_8)
.L_8:
        /*000c*/ 	.word	0x00000000
        /*0010*/ 	.short	0x0005
        /*0012*/ 	.short	0x0020
        /*0014*/ 	.byte	0x00, 0xf0, 0x11, 0x00


	//----- nvinfo : EIATTR_KPARAM_INFO
	.align		4
.L_9:
        /*0018*/ 	.byte	0x04, 0x17
        /*001a*/ 	.short	(.L_11 - .L_10)
.L_10:
        /*001c*/ 	.word	0x00000000
        /*0020*/ 	.short	0x0004
        /*0022*/ 	.short	0x001c
        /*0024*/ 	.byte	0x00, 0xf0, 0x11, 0x00


	//----- nvinfo : EIATTR_KPARAM_INFO
	.align		4
.L_11:
        /*0028*/ 	.byte	0x04, 0x17
        /*002a*/ 	.short	(.L_13 - .L_12)
.L_12:
        /*002c*/ 	.word	0x00000000
        /*0030*/ 	.short	0x0003
        /*0032*/ 	.short	0x0018
        /*0034*/ 	.byte	0x00, 0xf0, 0x11, 0x00


	//----- nvinfo : EIATTR_KPARAM_INFO
	.align		4
.L_13:
        /*0038*/ 	.byte	0x04, 0x17
        /*003a*/ 	.short	(.L_15 - .L_14)
.L_14:
        /*003c*/ 	.word	0x00000000
        /*0040*/ 	.short	0x0002
        /*0042*/ 	.short	0x0010
        /*0044*/ 	.byte	0x00, 0xf5, 0x21, 0x00


	//----- nvinfo : EIATTR_KPARAM_INFO
	.align		4
.L_15:
        /*0048*/ 	.byte	0x04, 0x17
        /*004a*/ 	.short	(.L_17 - .L_16)
.L_16:
        /*004c*/ 	.word	0x00000000
        /*0050*/ 	.short	0x0001
        /*0052*/ 	.short	0x0008
        /*0054*/ 	.byte	0x00, 0xf5, 0x21, 0x00


	//----- nvinfo : EIATTR_KPARAM_INFO
	.align		4
.L_17:
        /*0058*/ 	.byte	0x04, 0x17
        /*005a*/ 	.short	(.L_19 - .L_18)
.L_18:
        /*005c*/ 	.word	0x00000000
        /*0060*/ 	.short	0x0000
        /*0062*/ 	.short	0x0000
        /*0064*/ 	.byte	0x00, 0xf5, 0x21, 0x00


	//----- nvinfo : EIATTR_SPARSE_MMA_MASK
	.align		4
.L_19:
        /*0068*/ 	.byte	0x03, 0x50
        /*006a*/ 	.short	0x0000


	//----- nvinfo : EIATTR_MAXREG_COUNT
	.align		4
        /*006c*/ 	.byte	0x03, 0x1b
        /*006e*/ 	.short	0x00ff


	//----- nvinfo : EIATTR_MERCURY_ISA_VERSION
	.align		4
        /*0070*/ 	.byte	0x03, 0x5f
        /*0072*/ 	.short	0x0101


	//----- nvinfo : EIATTR_VRC_CTA_INIT_COUNT
	.align		4
        /*0074*/ 	.byte	0x02, 0x4a
	.zero		1
	.zero		1


	//----- nvinfo : EIATTR_EXIT_INSTR_OFFSETS
	.align		4
        /*0078*/ 	.byte	0x04, 0x1c
        /*007a*/ 	.short	(.L_21 - .L_20)


	//   ....[0]....
.L_20:
        /*007c*/ 	.word	0x000000c0


	//   ....[1]....
        /*0080*/ 	.word	0x00000920


	//----- nvinfo : EIATTR_CBANK_PARAM_SIZE
	.align		4
.L_21:
        /*0084*/ 	.byte	0x03, 0x19
        /*0086*/ 	.short	0x0024


	//----- nvinfo : EIATTR_PARAM_CBANK
	.align		4
        /*0088*/ 	.byte	0x04, 0x0a
        /*008a*/ 	.short	(.L_23 - .L_22)
	.align		4
.L_22:
        /*008c*/ 	.word	index@(.nv.constant0._Z6matmulPKfS0_Pfiii)
        /*0090*/ 	.short	0x0380
        /*0092*/ 	.short	0x0024


	//----- nvinfo : EIATTR_SW_WAR
	.align		4
.L_23:
        /*0094*/ 	.byte	0x04, 0x36
        /*0096*/ 	.short	(.L_25 - .L_24)
.L_24:
        /*0098*/ 	.word	0x00000008
.L_25:


//--------------------- .nv.callgraph             --------------------------
	.section	.nv.callgraph,"",@"SHT_CUDA_CALLGRAPH"
	.align	4
	.sectionentsize	8
	.align		4
        /*0000*/ 	.word	0x00000000
	.align		4
        /*0004*/ 	.word	0xffffffff
	.align		4
        /*0008*/ 	.word	0x00000000
	.align		4
        /*000c*/ 	.word	0xfffffffe
	.align		4
        /*0010*/ 	.word	0x00000000
	.align		4
        /*0014*/ 	.word	0xfffffffd
	.align		4
        /*0018*/ 	.word	0x00000000
	.align		4
        /*001c*/ 	.word	0xfffffffc


//--------------------- .text._Z6matmulPKfS0_Pfiii --------------------------
	.section	.text._Z6matmulPKfS0_Pfiii,"ax",@progbits
	.align	128
        .global         _Z6matmulPKfS0_Pfiii
        .type           _Z6matmulPKfS0_Pfiii,@function
        .size           _Z6matmulPKfS0_Pfiii,(.L_x_5 - _Z6matmulPKfS0_Pfiii)
        .other          _Z6matmulPKfS0_Pfiii,@"STO_CUDA_ENTRY STV_DEFAULT"
_Z6matmulPKfS0_Pfiii:
.text._Z6matmulPKfS0_Pfiii:
[----:B------:R-:W-:Y:S01]  /*0000*/  LDC R1, c[0x0][0x37c] ;  /* 0x0000df00ff017b82 */ /* 0x000fe20000000800 */
[----:B------:R-:W0:Y:S07]  /*0010*/  S2R R0, SR_TID.Y ;  /* 0x0000000000007919 */ /* 0x000e2e0000002200 */
[----:B------:R-:W0:Y:S01]  /*0020*/  S2UR UR4, SR_CTAID.Y ;  /* 0x00000000000479c3 */ /* 0x000e220000002600 */
[----:B------:R-:W1:Y:S07]  /*0030*/  S2R R5, SR_TID.X ;  /* 0x0000000000057919 */ /* 0x000e6e0000002100 */
[----:B------:R-:W0:Y:S08]  /*0040*/  LDC R17, c[0x0][0x364] ;  /* 0x0000d900ff117b82 */ /* 0x000e300000000800 */
[----:B------:R-:W1:Y:S08]  /*0050*/  S2UR UR5, SR_CTAID.X ;  /* 0x00000000000579c3 */ /* 0x000e700000002500 */
[----:B------:R-:W1:Y:S08]  /*0060*/  LDC R4, c[0x0][0x360] ;  /* 0x0000d800ff047b82 */ /* 0x000e700000000800 */
[----:B------:R-:W2:Y:S01]  /*0070*/  LDC.64 R2, c[0x0][0x398] ;  /* 0x0000e600ff027b82 */ /* 0x000ea20000000a00 */
[----:B0-----:R-:W-:-:S02]  /*0080*/  IMAD R17, R17, UR4, R0 ;  /* 0x0000000411117c24 */ /* 0x001fc4000f8e0200 */
[----:B-1----:R-:W-:-:S03]  /*0090*/  IMAD R0, R4, UR5, R5 ;  /* 0x0000000504007c24 */ /* 0x002fc6000f8e0205 */
[----:B--2---:R-:W-:-:S04]  /*00a0*/  ISETP.GE.AND P0, PT, R17, R2, PT ;  /* 0x000000021100720c */ /* 0x004fc80003f06270 */
[----:B------:R-:W-:-:S13]  /*00b0*/  ISETP.GE.OR P0, PT, R0, R3, P0 ;  /* 0x000000030000720c */ /* 0x000fda0000706670 */
[----:B------:R-:W-:Y:S05]  /*00c0*/  @P0 EXIT ;  /* 0x000000000000094d */ /* 0x000fea0003800000 */
[----:B------:R-:W-:Y:S01]  /*00d0*/  ISETP.GE.AND P0, PT, R3, 0x1, PT ;  /* 0x000000010300780c */ /* 0x000fe20003f06270 */
[----:B------:R-:W0:Y:S01]  /*00e0*/  LDCU.64 UR4, c[0x0][0x358] ;  /* 0x00006b00ff0477ac */ /* 0x000e220008000a00 */
[----:B------:R-:W-:-:S11]  /*00f0*/  HFMA2 R29, -RZ, RZ, 0, 0 ;  /* 0x00000000ff1d7431 */ /* 0x000fd600000001ff */
[----:B------:R-:W-:Y:S05]  /*0100*/  @!P0 BRA `(.L_x_0) ;  /* 0x0000000400f08947 */ /* 0x000fea0003800000 */
[----:B------:R-:W-:Y:S01]  /*0110*/  ISETP.GE.U32.AND P1, PT, R3, 0x8, PT ;  /* 0x000000080300780c */ /* 0x000fe20003f26070 */
[----:B------:R-:W-:Y:S01]  /*0120*/  IMAD R16, R17, R3, RZ ;  /* 0x0000000311107224 */ /* 0x000fe200078e02ff */
[----:B------:R-:W-:Y:S02]  /*0130*/  LOP3.LUT R24, R3, 0x7, RZ, 0xc0, !PT ;  /* 0x0000000703187812 */ /* 0x000fe400078ec0ff */
[----:B------:R-:W-:Y:S02]  /*0140*/  MOV R29, RZ ;  /* 0x000000ff001d7202 */ /* 0x000fe40000000f00 */
[----:B------:R-:W-:Y:S02]  /*0150*/  ISETP.NE.AND P0, PT, R24, RZ, PT ;  /* 0x000000ff1800720c */ /* 0x000fe40003f05270 */
[----:B------:R-:W-:-:S05]  /*0160*/  MOV R21, RZ ;  /* 0x000000ff00157202 */ /* 0x000fca0000000f00 */
[----:B------:R-:W-:Y:S06]  /*0170*/  @!P1 BRA `(.L_x_1) ;  /* 0x0000000000c89947 */ /* 0x000fec0003800000 */
[----:B------:R-:W1:Y:S01]  /*0180*/  LDC.64 R4, c[0x0][0x380] ;  /* 0x0000e000ff047b82 */ /* 0x000e620000000a00 */
[----:B------:R-:W-:Y:S02]  /*0190*/  LOP3.LUT R21, R3, 0x7ffffff8, RZ, 0xc0, !PT ;  /* 0x7ffffff803157812 */ /* 0x000fe400078ec0ff */
[----:B------:R-:W-:Y:S02]  /*01a0*/  MOV R29, RZ ;  /* 0x000000ff001d7202 */ /* 0x000fe40000000f00 */
[----:B------:R-:W-:Y:S02]  /*01b0*/  MOV R20, R0 ;  /* 0x0000000000147202 */ /* 0x000fe40000000f00 */
[----:B------:R-:W-:Y:S01]  /*01c0*/  IADD3 R2, PT, PT, -R21, RZ, RZ ;  /* 0x000000ff15027210 */ /* 0x000fe20007ffe1ff */
[----:B-1----:R-:W-:-:S03]  /*01d0*/  IMAD.WIDE.U32 R4, R16, 0x4, R4 ;  /* 0x0000000410047825 */ /* 0x002fc600078e0004 */
[----:B------:R-:W-:-:S04]  /*01e0*/  IADD3 R7, P1, PT, R4, 0x10, RZ ;  /* 0x0000001004077810 */ /* 0x000fc80007f3e0ff */
[----:B------:R-:W-:-:S09]  /*01f0*/  IADD3.X R6, PT, PT, RZ, R5, RZ, P1, !PT ;  /* 0x00000005ff067210 */ /* 0x000fd20000ffe4ff */
.L_x_2:
[----:B------:R-:W1:Y:S01]  /*0200*/  LDC.64 R18, c[0x0][0x388] ;  /* 0x0000e200ff127b82 */ /* 0x000e620000000a00 */
[----:B------:R-:W-:Y:S02]  /*0210*/  MOV R4, R7 ;  /* 0x0000000700047202 */ /* 0x000fe40000000f00 */
[----:B------:R-:W-:-:S05]  /*0220*/  MOV R5, R6 ;  /* 0x0000000600057202 */ /* 0x000fca0000000f00 */
[----:B0-----:R-:W2:Y:S01]  /*0230*/  LDG.E R14, desc[UR4][R4.64+-0x10] ;  /* 0xfffff004040e7981 */ /* 0x001ea2000c1e1900 */
[----:B------:R-:W0:Y:S03]  /*0240*/  LDC R23, c[0x0][0x3a0] ;  /* 0x0000e800ff177b82 */ /* 0x000e260000000800 */
[----:B------:R-:W3:Y:S04]  /*0250*/  LDG.E R22, desc[UR4][R4.64+-0xc] ;  /* 0xfffff40404167981 */ /* 0x000ee8000c1e1900 */
[----:B------:R-:W4:Y:S04]  /*0260*/  LDG.E R27, desc[UR4][R4.64+-0x8] ;  /* 0xfffff804041b7981 */ /* 0x000f28000c1e1900 */
[----:B------:R-:W5:Y:S01]  /*0270*/  LDG.E R26, desc[UR4][R4.64+-0x4] ;  /* 0xfffffc04041a7981 */ /* 0x000f62000c1e1900 */
[----:B-1----:R-:W-:-:S05]  /*0280*/  IMAD.WIDE R18, R20, 0x4, R18 ;  /* 0x0000000414127825 */ /* 0x002fca00078e0212 */
[----:B------:R0:W2:Y:S02]  /*0290*/  LDG.E R15, desc[UR4][R18.64] ;  /* 0x00000004120f7981 */ /* 0x0000a4000c1e1900 */
[----:B0-----:R-:W-:-:S05]  /*02a0*/  IMAD.WIDE R18, R23, 0x4, R18 ;  /* 0x0000000417127825 */ /* 0x001fca00078e0212 */
[----:B------:R0:W3:Y:S01]  /*02b0*/  LDG.E R25, desc[UR4][R18.64] ;  /* 0x0000000412197981 */ /* 0x0000e2000c1e1900 */
[----:B------:R-:W-:-:S04]  /*02c0*/  IMAD.WIDE R12, R23, 0x4, R18 ;  /* 0x00000004170c7825 */ /* 0x000fc800078e0212 */
[C---:B------:R-:W-:Y:S02]  /*02d0*/  IMAD.WIDE R10, R23.reuse, 0x4, R12 ;  /* 0x00000004170a7825 */ /* 0x040fe400078e020c */
[----:B------:R-:W4:Y:S02]  /*02e0*/  LDG.E R12, desc[UR4][R12.64] ;  /* 0x000000040c0c7981 */ /* 0x000f24000c1e1900 */
[C---:B------:R-:W-:Y:S02]  /*02f0*/  IMAD.WIDE R6, R23.reuse, 0x4, R10 ;  /* 0x0000000417067825 */ /* 0x040fe400078e020a */
[----:B------:R-:W5:Y:S02]  /*0300*/  LDG.E R11, desc[UR4][R10.64] ;  /* 0x000000040a0b7981 */ /* 0x000f64000c1e1900 */
[C---:B------:R-:W-:Y:S02]  /*0310*/  IMAD.WIDE R8, R23.reuse, 0x4, R6 ;  /* 0x0000000417087825 */ /* 0x040fe400078e0206 */
[----:B------:R-:W5:Y:S04]  /*0320*/  LDG.E R13, desc[UR4][R4.64+0x4] ;  /* 0x00000404040d7981 */ /* 0x000f68000c1e1900 */
[----:B------:R-:W5:Y:S04]  /*0330*/  LDG.E R6, desc[UR4][R6.64] ;  /* 0x0000000406067981 */ /* 0x000f68000c1e1900 */
[----:B------:R-:W5:Y:S04]  /*0340*/  LDG.E R10, desc[UR4][R4.64+0xc] ;  /* 0x00000c04040a7981 */ /* 0x000f68000c1e1900 */
[----:B------:R-:W5:Y:S01]  /*0350*/  LDG.E R7, desc[UR4][R4.64] ;  /* 0x0000000404077981 */ /* 0x000f62000c1e1900 */
[----:B--2---:R-:W-:Y:S01]  /*0360*/  FFMA R29, R14, R15, R29 ;  /* 0x0000000f0e1d7223 */ /* 0x004fe2000000001d */
[----:B------:R-:W-:-:S02]  /*0370*/  IMAD.WIDE R14, R23, 0x4, R8 ;  /* 0x00000004170e7825 */ /* 0x000fc400078e0208 */
[----:B------:R-:W2:Y:S02]  /*0380*/  LDG.E R8, desc[UR4][R8.64] ;  /* 0x0000000408087981 */ /* 0x000ea4000c1e1900 */
[----:B0-----:R-:W-:Y:S02]  /*0390*/  IMAD.WIDE R18, R23, 0x4, R14 ;  /* 0x0000000417127825 */ /* 0x001fe400078e020e */
[----:B------:R-:W2:Y:S04]  /*03a0*/  LDG.E R28, desc[UR4][R14.64] ;  /* 0x000000040e1c7981 */ /* 0x000ea8000c1e1900 */
[----:B------:R-:W2:Y:S04]  /*03b0*/  LDG.E R9, desc[UR4][R4.64+0x8] ;  /* 0x0000080404097981 */ /* 0x000ea8000c1e1900 */
[----:B------:R-:W2:Y:S01]  /*03c0*/  LDG.E R19, desc[UR4][R18.64] ;  /* 0x0000000412137981 */ /* 0x000ea2000c1e1900 */
[----:B---3--:R-:W-:Y:S01]  /*03d0*/  FFMA R22, R22, R25, R29 ;  /* 0x0000001916167223 */ /* 0x008fe2000000001d */
[----:B------:R-:W-:-:S03]  /*03e0*/  IADD3 R2, PT, PT, R2, 0x8, RZ ;  /* 0x0000000802027810 */ /* 0x000fc60007ffe0ff */
[----:B----4-:R-:W-:Y:S01]  /*03f0*/  FFMA R27, R27, R12, R22 ;  /* 0x0000000c1b1b7223 */ /* 0x010fe20000000016 */
[----:B------:R-:W-:-:S03]  /*0400*/  ISETP.NE.AND P1, PT, R2, RZ, PT ;  /* 0x000000ff0200720c */ /* 0x000fc60003f25270 */
[----:B-----5:R-:W-:Y:S01]  /*0410*/  FFMA R26, R26, R11, R27 ;  /* 0x0000000b1a1a7223 */ /* 0x020fe2000000001b */
[----:B------:R-:W-:-:S03]  /*0420*/  LEA R20, R23, R20, 0x3 ;  /* 0x0000001417147211 */ /* 0x000fc600078e18ff */
[----:B------:R-:W-:Y:S01]  /*0430*/  FFMA R6, R7, R6, R26 ;  /* 0x0000000607067223 */ /* 0x000fe2000000001a */
[----:B------:R-:W-:-:S03]  /*0440*/  IADD3 R7, P2, PT, R4, 0x20, RZ ;  /* 0x0000002004077810 */ /* 0x000fc60007f5e0ff */
[----:B--2---:R-:W-:-:S04]  /*0450*/  FFMA R6, R13, R8, R6 ;  /* 0x000000080d067223 */ /* 0x004fc80000000006 */
[----:B------:R-:W-:Y:S01]  /*0460*/  FFMA R9, R9, R28, R6 ;  /* 0x0000001c09097223 */ /* 0x000fe20000000006 */
[----:B------:R-:W-:-:S03]  /*0470*/  IADD3.X R6, PT, PT, RZ, R5, RZ, P2, !PT ;  /* 0x00000005ff067210 */ /* 0x000fc600017fe4ff */
[----:B------:R-:W-:Y:S01]  /*0480*/  FFMA R29, R10, R19, R9 ;  /* 0x000000130a1d7223 */ /* 0x000fe20000000009 */
[----:B------:R-:W-:Y:S06]  /*0490*/  @P1 BRA `(.L_x_2) ;  /* 0xfffffffc00581947 */ /* 0x000fec000383ffff */
.L_x_1:
[----:B------:R-:W-:Y:S05]  /*04a0*/  @!P0 BRA `(.L_x_0) ;  /* 0x0000000400088947 */ /* 0x000fea0003800000 */
[----:B------:R-:W-:Y:S02]  /*04b0*/  ISETP.GE.U32.AND P1, PT, R24, 0x4, PT ;  /* 0x000000041800780c */ /* 0x000fe40003f26070 */
[----:B------:R-:W-:-:S04]  /*04c0*/  LOP3.LUT R2, R3, 0x3, RZ, 0xc0, !PT ;  /* 0x0000000303027812 */ /* 0x000fc800078ec0ff */
[----:B------:R-:W-:-:S07]  /*04d0*/  ISETP.NE.AND P0, PT, R2, RZ, PT ;  /* 0x000000ff0200720c */ /* 0x000fce0003f05270 */
[----:B------:R-:W-:Y:S06]  /*04e0*/  @!P1 BRA `(.L_x_3) ;  /* 0x0000000000709947 */ /* 0x000fec0003800000 */
[----:B------:R-:W1:Y:S01]  /*04f0*/  LDC R13, c[0x0][0x3a0] ;  /* 0x0000e800ff0d7b82 */ /* 0x000e620000000800 */
[----:B------:R-:W2:Y:S01]  /*0500*/  LDCU.64 UR6, c[0x0][0x380] ;  /* 0x00007000ff0677ac */ /* 0x000ea20008000a00 */
[CC--:B------:R-:W-:Y:S02]  /*0510*/  IADD3 R5, PT, PT, R16.reuse, R21.reuse, RZ ;  /* 0x0000001510057210 */ /* 0x0c0fe40007ffe0ff */
[----:B------:R-:W-:-:S04]  /*0520*/  IADD3 R10, P1, PT, R16, R21, RZ ;  /* 0x00000015100a7210 */ /* 0x000fc80007f3e0ff */
[----:B------:R-:W3:Y:S08]  /*0530*/  LDC.64 R6, c[0x0][0x388] ;  /* 0x0000e200ff067b82 */ /* 0x000ef00000000a00 */
[----:B------:R-:W4:Y:S01]  /*0540*/  LDC.64 R14, c[0x0][0x380] ;  /* 0x0000e000ff0e7b82 */ /* 0x000f220000000a00 */
[----:B-1----:R-:W-:-:S04]  /*0550*/  IMAD R9, R21, R13, R0 ;  /* 0x0000000d15097224 */ /* 0x002fc800078e0200 */
[----:B---3--:R-:W-:-:S04]  /*0560*/  IMAD.WIDE R6, R9, 0x4, R6 ;  /* 0x0000000409067825 */ /* 0x008fc800078e0206 */
[----:B------:R-:W-:Y:S02]  /*0570*/  IMAD.WIDE R8, R13, 0x4, R6 ;  /* 0x000000040d087825 */ /* 0x000fe400078e0206 */
[----:B0-----:R-:W3:Y:S02]  /*0580*/  LDG.E R6, desc[UR4][R6.64] ;  /* 0x0000000406067981 */ /* 0x001ee4000c1e1900 */
[----:B----4-:R-:W-:Y:S01]  /*0590*/  IMAD.WIDE.U32 R14, R5, 0x4, R14 ;  /* 0x00000004050e7825 */ /* 0x010fe200078e000e */
[----:B------:R-:W-:Y:S02]  /*05a0*/  IADD3.X R5, PT, PT, RZ, RZ, RZ, P1, !PT ;  /* 0x000000ffff057210 */ /* 0x000fe40000ffe4ff */
[----:B--2---:R-:W-:-:S03]  /*05b0*/  LEA R4, P1, R10, UR6, 0x2 ;  /* 0x000000060a047c11 */ /* 0x004fc6000f8210ff */
[----:B------:R-:W3:Y:S01]  /*05c0*/  LDG.E R14, desc[UR4][R14.64] ;  /* 0x000000040e0e7981 */ /* 0x000ee2000c1e1900 */
[----:B------:R-:W-:Y:S01]  /*05d0*/  LEA.HI.X R5, R10, UR7, R5, 0x2, P1 ;  /* 0x000000070a057c11 */ /* 0x000fe200088f1405 */
[C---:B------:R-:W-:Y:S02]  /*05e0*/  IMAD.WIDE R10, R13.reuse, 0x4, R8 ;  /* 0x000000040d0a7825 */ /* 0x040fe400078e0208 */
[----:B------:R-:W2:Y:S04]  /*05f0*/  LDG.E R8, desc[UR4][R8.64] ;  /* 0x0000000408087981 */ /* 0x000ea8000c1e1900 */
[----:B------:R-:W2:Y:S01]  /*0600*/  LDG.E R18, desc[UR4][R4.64+0x4] ;  /* 0x0000040404127981 */ /* 0x000ea2000c1e1900 */
[----:B------:R-:W-:-:S03]  /*0610*/  IMAD.WIDE R12, R13, 0x4, R10 ;  /* 0x000000040d0c7825 */ /* 0x000fc600078e020a */
[----:B------:R-:W4:Y:S04]  /*0620*/  LDG.E R20, desc[UR4][R10.64] ;  /* 0x000000040a147981 */ /* 0x000f28000c1e1900 */
[----:B------:R-:W4:Y:S04]  /*0630*/  LDG.E R19, desc[UR4][R4.64+0x8] ;  /* 0x0000080404137981 */ /* 0x000f28000c1e1900 */
[----:B------:R-:W5:Y:S04]  /*0640*/  LDG.E R23, desc[UR4][R4.64+0xc] ;  /* 0x00000c0404177981 */ /* 0x000f68000c1e1900 */
[----:B------:R-:W5:Y:S01]  /*0650*/  LDG.E R12, desc[UR4][R12.64] ;  /* 0x000000040c0c7981 */ /* 0x000f62000c1e1900 */
[----:B------:R-:W-:Y:S01]  /*0660*/  IADD3 R21, PT, PT, R21, 0x4, RZ ;  /* 0x0000000415157810 */ /* 0x000fe20007ffe0ff */
[----:B---3--:R-:W-:-:S04]  /*0670*/  FFMA R29, R14, R6, R29 ;  /* 0x000000060e1d7223 */ /* 0x008fc8000000001d */
[----:B--2---:R-:W-:-:S04]  /*0680*/  FFMA R18, R18, R8, R29 ;  /* 0x0000000812127223 */ /* 0x004fc8000000001d */
[----:B----4-:R-:W-:-:S04]  /*0690*/  FFMA R18, R19, R20, R18 ;  /* 0x0000001413127223 */ /* 0x010fc80000000012 */
[----:B-----5:R-:W-:-:S07]  /*06a0*/  FFMA R29, R23, R12, R18 ;  /* 0x0000000c171d7223 */ /* 0x020fce0000000012 */
.L_x_3:
[----:B------:R-:W-:Y:S05]  /*06b0*/  @!P0 BRA `(.L_x_0) ;  /* 0x0000000000848947 */ /* 0x000fea0003800000 */
[----:B------:R-:W-:Y:S01]  /*06c0*/  ISETP.NE.AND P1, PT, R2, 0x1, PT ;  /* 0x000000010200780c */ /* 0x000fe20003f25270 */
[----:B------:R-:W1:Y:S01]  /*06d0*/  LDC.64 R10, c[0x0][0x380] ;  /* 0x0000e000ff0a7b82 */ /* 0x000e620000000a00 */
[----:B------:R-:W-:-:S04]  /*06e0*/  LOP3.LUT R3, R3, 0x1, RZ, 0xc0, !PT ;  /* 0x0000000103037812 */ /* 0x000fc800078ec0ff */
[----:B------:R-:W-:-:S03]  /*06f0*/  ISETP.NE.U32.AND P0, PT, R3, 0x1, PT ;  /* 0x000000010300780c */ /* 0x000fc60003f05070 */
[----:B------:R-:W2:Y:S04]  /*0700*/  LDC.64 R8, c[0x0][0x388] ;  /* 0x0000e200ff087b82 */ /* 0x000ea80000000a00 */
[CC--:B------:R-:W-:Y:S02]  /*0710*/  @P1 IADD3 R13, PT, PT, R16.reuse, R21.reuse, RZ ;  /* 0x00000015100d1210 */ /* 0x0c0fe40007ffe0ff */
[----:B------:R-:W-:Y:S02]  /*0720*/  @P1 IADD3 R14, P2, PT, R16, R21, RZ ;  /* 0x00000015100e1210 */ /* 0x000fe40007f5e0ff */
[----:B------:R-:W3:Y:S08]  /*0730*/  @P1 LDC R15, c[0x0][0x3a0] ;  /* 0x0000e800ff0f1b82 */ /* 0x000ef00000000800 */
[----:B------:R-:W4:Y:S01]  /*0740*/  @P1 LDC.64 R6, c[0x0][0x380] ;  /* 0x0000e000ff061b82 */ /* 0x000f220000000a00 */
[----:B-1----:R-:W-:Y:S01]  /*0750*/  @P1 IMAD.WIDE.U32 R10, R13, 0x4, R10 ;  /* 0x000000040d0a1825 */ /* 0x002fe200078e000a */
[----:B------:R-:W-:-:S05]  /*0760*/  @P1 IADD3.X R13, PT, PT, RZ, RZ, RZ, P2, !PT ;  /* 0x000000ffff0d1210 */ /* 0x000fca00017fe4ff */
[----:B0-----:R-:W5:Y:S01]  /*0770*/  @P1 LDG.E R10, desc[UR4][R10.64] ;  /* 0x000000040a0a1981 */ /* 0x001f62000c1e1900 */
[----:B------:R-:W0:Y:S08]  /*0780*/  @!P0 LDC R12, c[0x0][0x3a0] ;  /* 0x0000e800ff0c8b82 */ /* 0x000e300000000800 */
[----:B------:R-:W1:Y:S01]  /*0790*/  LDC.64 R2, c[0x0][0x380] ;  /* 0x0000e000ff027b82 */ /* 0x000e620000000a00 */
[C---:B---3--:R-:W-:Y:S01]  /*07a0*/  @P1 IMAD R19, R21.reuse, R15, R0 ;  /* 0x0000000f15131224 */ /* 0x048fe200078e0200 */
[----:B------:R-:W-:-:S03]  /*07b0*/  @P1 IADD3 R21, PT, PT, R21, 0x2, RZ ;  /* 0x0000000215151810 */ /* 0x000fc60007ffe0ff */
[----:B--2---:R-:W-:-:S03]  /*07c0*/  @P1 IMAD.WIDE R8, R19, 0x4, R8 ;  /* 0x0000000413081825 */ /* 0x004fc600078e0208 */
[----:B------:R-:W2:Y:S01]  /*07d0*/  LDC.64 R4, c[0x0][0x388] ;  /* 0x0000e200ff047b82 */ /* 0x000ea20000000a00 */
[----:B----4-:R-:W-:-:S04]  /*07e0*/  @P1 LEA R6, P2, R14, R6, 0x2 ;  /* 0x000000060e061211 */ /* 0x010fc800078410ff */
[----:B------:R-:W-:Y:S01]  /*07f0*/  @P1 LEA.HI.X R7, R14, R7, R13, 0x2, P2 ;  /* 0x000000070e071211 */ /* 0x000fe200010f140d */
[----:B------:R-:W-:Y:S01]  /*0800*/  @P1 IMAD.WIDE R14, R15, 0x4, R8 ;  /* 0x000000040f0e1825 */ /* 0x000fe200078e0208 */
[----:B------:R-:W-:Y:S02]  /*0810*/  @!P0 IADD3 R13, PT, PT, R16, R21, RZ ;  /* 0x00000015100d8210 */ /* 0x000fe40007ffe0ff */
[----:B------:R-:W5:Y:S01]  /*0820*/  @P1 LDG.E R16, desc[UR4][R8.64] ;  /* 0x0000000408101981 */ /* 0x000f62000c1e1900 */
[----:B0-----:R-:W-:-:S03]  /*0830*/  @!P0 IMAD R21, R21, R12, R0 ;  /* 0x0000000c15158224 */ /* 0x001fc600078e0200 */
[----:B------:R-:W3:Y:S01]  /*0840*/  @P1 LDG.E R7, desc[UR4][R6.64+0x4] ;  /* 0x0000040406071981 */ /* 0x000ee2000c1e1900 */
[----:B-1----:R-:W-:-:S03]  /*0850*/  @!P0 IMAD.WIDE.U32 R2, R13, 0x4, R2 ;  /* 0x000000040d028825 */ /* 0x002fc600078e0002 */
[----:B------:R-:W3:Y:S04]  /*0860*/  @P1 LDG.E R14, desc[UR4][R14.64] ;  /* 0x000000040e0e1981 */ /* 0x000ee8000c1e1900 */
[----:B------:R-:W4:Y:S01]  /*0870*/  @!P0 LDG.E R2, desc[UR4][R2.64] ;  /* 0x0000000402028981 */ /* 0x000f22000c1e1900 */
[----:B--2---:R-:W-:-:S06]  /*0880*/  @!P0 IMAD.WIDE R4, R21, 0x4, R4 ;  /* 0x0000000415048825 */ /* 0x004fcc00078e0204 */
[----:B------:R-:W4:Y:S01]  /*0890*/  @!P0 LDG.E R4, desc[UR4][R4.64] ;  /* 0x0000000404048981 */ /* 0x000f22000c1e1900 */
[----:B-----5:R-:W-:-:S04]  /*08a0*/  @P1 FFMA R10, R10, R16, R29 ;  /* 0x000000100a0a1223 */ /* 0x020fc8000000001d */
[----:B---3--:R-:W-:-:S04]  /*08b0*/  @P1 FFMA R29, R7, R14, R10 ;  /* 0x0000000e071d1223 */ /* 0x008fc8000000000a */
[----:B----4-:R-:W-:-:S07]  /*08c0*/  @!P0 FFMA R29, R2, R4, R29 ;  /* 0x00000004021d8223 */ /* 0x010fce000000001d */
.L_x_0:
[----:B------:R-:W1:Y:S01]  /*08d0*/  LDC.64 R2, c[0x0][0x390] ;  /* 0x0000e400ff027b82 */ /* 0x000e620000000a00 */
[----:B------:R-:W2:Y:S02]  /*08e0*/  LDCU UR6, c[0x0][0x3a0] ;  /* 0x00007400ff0677ac */ /* 0x000ea40008000800 */
[----:B--2---:R-:W-:-:S04]  /*08f0*/  IMAD R17, R17, UR6, R0 ;  /* 0x0000000611117c24 */ /* 0x004fc8000f8e0200 */
[----:B-1----:R-:W-:-:S05]  /*0900*/  IMAD.WIDE R2, R17, 0x4, R2 ;  /* 0x0000000411027825 */ /* 0x002fca00078e0202 */
[----:B0-----:R-:W-:Y:S01]  /*0910*/  STG.E desc[UR4][R2.64], R29 ;  /* 0x0000001d02007986 */ /* 0x001fe2000c101904 */
[----:B------:R-:W-:Y:S05]  /*0920*/  EXIT ;  /* 0x000000000000794d */ /* 0x000fea0003800000 */
.L_x_4:
[----:B------:R-:W-:-:S00]  /*0930*/  BRA `(.L_x_4) ;  /* 0xfffffffc00fc7947 */ /* 0x000fc0000383ffff */
[----:B------:R-:W-:-:S00]  /*0940*/  NOP ;  /* 0x0000000000007918 */ /* 0x000fc00000000000 */
        /* <DEDUP_REMOVED lines=11> */
.L_x_5:


//--------------------- .nv.shared.reserved.0     --------------------------
	.section	.nv.shared.reserved.0,"aw",@nobits
	.weak		__nv_reservedSMEM_offset_0_alias
	.size		__nv_reservedSMEM_offset_0_alias, 0, 64
	.other		__nv_reservedSMEM_offset_0_alias,@"STO_CUDA_RESERVED_SHARED STV_DEFAULT"
__nv_reservedSMEM_offset_0_alias:
	.zero		0
	.zero		64


//--------------------- .nv.constant0._Z6matmulPKfS0_Pfiii --------------------------
	.section	.nv.constant0._Z6matmulPKfS0_Pfiii,"a",@progbits
	.sectionflags	@""
	.align	4
.nv.constant0._Z6matmulPKfS0_Pfiii:
	.zero		932


//--------------------- SYMBOLS --------------------------

	.type		.nv.reservedSmem.offset0,@object
	.size		.nv.reservedSmem.offset0,0x4
